//
// Generated by NVIDIA NVVM Compiler
//
// Compiler Build ID: CL-36424714
// Cuda compilation tools, release 13.0, V13.0.88
// Based on NVVM 20.0.0
//

.version 9.0
.target sm_100
.address_size 64

	// .globl	_Z12imprimir_gpuv
.extern .func  (.param .b32 func_retval0) vprintf
(
	.param .b64 vprintf_param_0,
	.param .b64 vprintf_param_1
)
;
.global .align 1 .b8 $str[42] = {72, 101, 108, 108, 111, 32, 119, 111, 114, 108, 100, 32, 102, 114, 111, 109, 32, 116, 104, 114, 101, 97, 100, 32, 91, 37, 100, 44, 37, 100, 93, 32, 111, 102, 32, 100, 101, 118, 105, 99, 101};

.visible .entry _Z12imprimir_gpuv()
{
	.local .align 8 .b8 	__local_depot0[8];
	.reg .b64 	%SP;
	.reg .b64 	%SPL;
	.reg .b32 	%r<5>;
	.reg .b64 	%rd<5>;

	mov.u64 	%SPL, __local_depot0;
	cvta.local.u64 	%SP, %SPL;
	add.u64 	%rd1, %SP, 0;
	add.u64 	%rd2, %SPL, 0;
	mov.u32 	%r1, %tid.x;
	mov.u32 	%r2, %ctaid.x;
	st.local.v2.u32 	[%rd2], {%r1, %r2};
	mov.u64 	%rd3, $str;
	cvta.global.u64 	%rd4, %rd3;
	{ // callseq 0, 0
	.param .b64 param0;
	st.param.b64 	[param0], %rd4;
	.param .b64 param1;
	st.param.b64 	[param1], %rd1;
	.param .b32 retval0;
	call.uni (retval0), 
	vprintf, 
	(
	param0, 
	param1
	);
	ld.param.b32 	%r3, [retval0];
	} // callseq 0
	ret;

}


// ===== COMPILED SASS (sm_100) =====

	.target	sm_100

	.elftype	@"ET_EXEC"


//--------------------- .note.nv.tkinfo           --------------------------
	.section	.note.nv.tkinfo,"",@"SHT_NOTE"
	.sectionflags	@"SHF_NOTE_NV_TKINFO"
	.tkinfo
        /*0018*/ 	.word	0x00000002
        /*0030*/ 	.string	""
        /*0030*/ 	.string	"ptxas"
        /*0030*/ 	.string	"Cuda compilation tools, release 13.0, V13.0.88"
        /*0030*/ 	.string	"Build cuda_13.0.r13.0/compiler.36424714_0"
        /*0030*/ 	.string	"-arch sm_100 -m 64 "



//--------------------- .note.nv.cuinfo           --------------------------
	.section	.note.nv.cuinfo,"",@"SHT_NOTE"
	.sectionflags	@"SHF_NOTE_NV_CUINFO"
        /*0018*/ 	.short	0x0002
        /*001a*/ 	.short	0x0064
        /*001c*/ 	.short	0x0082
	.zero		2


//--------------------- .nv.info                  --------------------------
	.section	.nv.info,"",@"SHT_CUDA_INFO"
	.align	4


	//----- nvinfo : EIATTR_REGCOUNT
	.align		4
        /*0000*/ 	.byte	0x04, 0x2f
        /*0002*/ 	.short	(.L_2 - .L_1)
	.align		4
.L_1:
        /*0004*/ 	.word	index@(_Z12imprimir_gpuv)
        /*0008*/ 	.word	0x00000018


	//----- nvinfo : EIATTR_FRAME_SIZE
	.align		4
.L_2:
        /*000c*/ 	.byte	0x04, 0x11
        /*000e*/ 	.short	(.L_4 - .L_3)
	.align		4
.L_3:
        /*0010*/ 	.word	index@(_Z12imprimir_gpuv)
        /*0014*/ 	.word	0x00000008


	//----- nvinfo : EIATTR_MIN_STACK_SIZE
	.align		4
.L_4:
        /*0018*/ 	.byte	0x04, 0x12
        /*001a*/ 	.short	(.L_6 - .L_5)
	.align		4
.L_5:
        /*001c*/ 	.word	index@(_Z12imprimir_gpuv)
        /*0020*/ 	.word	0x00000008
.L_6:


//--------------------- .nv.compat                --------------------------
	.section	.nv.compat,"",@"SHT_CUDA_COMPAT_INFO"
	.align	4
        /*0000*/ 	.byte	0x02, 0x09, 0x00, 0x00, 0x02, 0x02, 0x01, 0x00, 0x02, 0x05, 0x05, 0x00, 0x03, 0x07, 0x01, 0x01
        /*0010*/ 	.byte	0x02, 0x03, 0x00, 0x00, 0x02, 0x06, 0x01, 0x00, 0x04, 0x0b, 0x08, 0x00, 0x09, 0x00, 0x00, 0x00
        /*0020*/ 	.byte	0x00, 0x00, 0x00, 0x00


//--------------------- .nv.info._Z12imprimir_gpuv --------------------------
	.section	.nv.info._Z12imprimir_gpuv,"",@"SHT_CUDA_INFO"
	.sectionflags	@""
	.align	4


	//----- nvinfo : EIATTR_CUDA_API_VERSION
	.align		4
        /*0000*/ 	.byte	0x04, 0x37
        /*0002*/ 	.short	(.L_8 - .L_7)
.L_7:
        /*0004*/ 	.word	0x00000082


	//----- nvinfo : EIATTR_SPARSE_MMA_MASK
	.align		4
.L_8:
        /*0008*/ 	.byte	0x03, 0x50
        /*000a*/ 	.short	0x0000


	//----- nvinfo : EIATTR_MAXREG_COUNT
	.align		4
        /*000c*/ 	.byte	0x03, 0x1b
        /*000e*/ 	.short	0x00ff


	//----- nvinfo : EIATTR_EXTERNS
	.align		4
        /*0010*/ 	.byte	0x04, 0x0f
        /*0012*/ 	.short	(.L_10 - .L_9)


	//   ....[0]....
	.align		4
.L_9:
        /*0014*/ 	.word	index@(vprintf)


	//----- nvinfo : EIATTR_MERCURY_ISA_VERSION
	.align		4
.L_10:
        /*0018*/ 	.byte	0x03, 0x5f
        /*001a*/ 	.short	0x0101


	//----- nvinfo : EIATTR_VRC_CTA_INIT_COUNT
	.align		4
        /*001c*/ 	.byte	0x02, 0x4a
	.zero		1
	.zero		1


	//----- nvinfo : EIATTR_SYSCALL_OFFSETS
	.align		4
        /*0020*/ 	.byte	0x04, 0x46
        /*0022*/ 	.short	(.L_12 - .L_11)


	//   ....[0]....
.L_11:
        /*0024*/ 	.word	0x000000f0


	//----- nvinfo : EIATTR_EXIT_INSTR_OFFSETS
	.align		4
.L_12:
        /*0028*/ 	.byte	0x04, 0x1c
        /*002a*/ 	.short	(.L_14 - .L_13)


	//   ....[0]....
.L_13:
        /*002c*/ 	.word	0x00000100


	//----- nvinfo : EIATTR_SW_WAR
	.align		4
.L_14:
        /*0030*/ 	.byte	0x04, 0x36
        /*0032*/ 	.short	(.L_16 - .L_15)
.L_15:
        /*0034*/ 	.word	0x00000008
.L_16:


//--------------------- .nv.callgraph             --------------------------
	.section	.nv.callgraph,"",@"SHT_CUDA_CALLGRAPH"
	.align	4
	.sectionentsize	8
	.align		4
        /*0000*/ 	.word	0x00000000
	.align		4
        /*0004*/ 	.word	0xffffffff
	.align		4
        /*0008*/ 	.word	index@(_Z12imprimir_gpuv)
	.align		4
        /*000c*/ 	.word	index@(vprintf)
	.align		4
        /*0010*/ 	.word	0x00000000
	.align		4
        /*0014*/ 	.word	0xfffffffe
	.align		4
        /*0018*/ 	.word	0x00000000
	.align		4
        /*001c*/ 	.word	0xfffffffd
	.align		4
        /*0020*/ 	.word	0x00000000
	.align		4
        /*0024*/ 	.word	0xfffffffc


//--------------------- .nv.constant4             --------------------------
	.section	.nv.constant4,"a",@progbits
	.align	8
	.align		8
.nv.constant4:
        /*0000*/ 	.dword	vprintf
	.align		8
        /*0008*/ 	.dword	$str


//--------------------- .text._Z12imprimir_gpuv   --------------------------
	.section	.text._Z12imprimir_gpuv,"ax",@progbits
	.align	128
        .global         _Z12imprimir_gpuv
        .type           _Z12imprimir_gpuv,@function
        .size           _Z12imprimir_gpuv,(.L_x_2 - _Z12imprimir_gpuv)
        .other          _Z12imprimir_gpuv,@"STO_CUDA_ENTRY STV_DEFAULT"
_Z12imprimir_gpuv:
.text._Z12imprimir_gpuv:
[----:B------:R-:W0:Y:S01]  /*0000*/  LDC R1, c[0x0][0x37c] ;  /* 0x0000df00ff017b82 */ /* 0x000e220000000800 */
[----:B------:R-:W1:Y:S01]  /*0010*/  S2R R8, SR_TID.X ;  /* 0x0000000000087919 */ /* 0x000e620000002100 */
[----:B0-----:R-:W-:Y:S01]  /*0020*/  VIADD R1, R1, 0xfffffff8 ;  /* 0xfffffff801017836 */ /* 0x001fe20000000000 */
[----:B------:R-:W-:Y:S01]  /*0030*/  MOV R0, 0x0 ;  /* 0x0000000000007802 */ /* 0x000fe20000000f00 */
[----:B------:R-:W0:Y:S01]  /*0040*/  LDCU UR4, c[0x0][0x2f8] ;  /* 0x00005f00ff0477ac */ /* 0x000e220008000800 */
[----:B------:R-:W1:Y:S03]  /*0050*/  S2R R9, SR_CTAID.X ;  /* 0x0000000000097919 */ /* 0x000e660000002500 */
[----:B------:R2:W3:Y:S01]  /*0060*/  LDC.64 R2, c[0x4][R0] ;  /* 0x0100000000027b82 */ /* 0x0004e20000000a00 */
[----:B------:R-:W4:Y:S01]  /*0070*/  LDCU.64 UR6, c[0x4][0x8] ;  /* 0x01000100ff0677ac */ /* 0x000f220008000a00 */
[----:B------:R-:W5:Y:S01]  /*0080*/  LDCU UR5, c[0x0][0x2fc] ;  /* 0x00005f80ff0577ac */ /* 0x000f620008000800 */
[----:B0-----:R-:W-:Y:S01]  /*0090*/  IADD3 R6, P0, PT, R1, UR4, RZ ;  /* 0x0000000401067c10 */ /* 0x001fe2000ff1e0ff */
[----:B----4-:R-:W-:Y:S01]  /*00a0*/  IMAD.U32 R4, RZ, RZ, UR6 ;  /* 0x00000006ff047e24 */ /* 0x010fe2000f8e00ff */
[----:B------:R-:W-:-:S03]  /*00b0*/  MOV R5, UR7 ;  /* 0x0000000700057c02 */ /* 0x000fc60008000f00 */
[----:B-----5:R-:W-:Y:S01]  /*00c0*/  IMAD.X R7, RZ, RZ, UR5, P0 ;  /* 0x00000005ff077e24 */ /* 0x020fe200080e06ff */
[----:B-1----:R2:W-:Y:S07]  /*00d0*/  STL.64 [R1], R8 ;  /* 0x0000000801007387 */ /* 0x0025ee0000100a00 */
[----:B------:R-:W-:-:S07]  /*00e0*/  LEPC R20, `(.L_x_0) ;  /* 0x000000001014794e */ /* 0x000fce0000000000 */
[----:B--23--:R-:W-:Y:S05]  /*00f0*/  CALL.ABS.NOINC R2 ;  /* 0x0000000002007343 */ /* 0x00cfea0003c00000 */
.L_x_0:
[----:B------:R-:W-:Y:S05]  /*0100*/  EXIT ;  /* 0x000000000000794d */ /* 0x000fea0003800000 */
.L_x_1:
[----:B------:R-:W-:-:S00]  /*0110*/  BRA `(.L_x_1) ;  /* 0xfffffffc00fc7947 */ /* 0x000fc0000383ffff */
[----:B------:R-:W-:-:S00]  /*0120*/  NOP ;  /* 0x0000000000007918 */ /* 0x000fc00000000000 */
        /* <DEDUP_REMOVED lines=13> */
.L_x_2:


//--------------------- .nv.global.init           --------------------------
	.section	.nv.global.init,"aw",@progbits
.nv.global.init:
	.type		$str,@object
	.size		$str,(.L_0 - $str)
$str:
        /*0000*/ 	.byte	0x48, 0x65, 0x6c, 0x6c, 0x6f, 0x20, 0x77, 0x6f, 0x72, 0x6c, 0x64, 0x20, 0x66, 0x72, 0x6f, 0x6d
        /*0010*/ 	.byte	0x20, 0x74, 0x68, 0x72, 0x65, 0x61, 0x64, 0x20, 0x5b, 0x25, 0x64, 0x2c, 0x25, 0x64, 0x5d, 0x20
        /*0020*/ 	.byte	0x6f, 0x66, 0x20, 0x64, 0x65, 0x76, 0x69, 0x63, 0x65, 0x00
.L_0:


//--------------------- .nv.shared.reserved.0     --------------------------
	.section	.nv.shared.reserved.0,"aw",@nobits
	.weak		__nv_reservedSMEM_offset_0_alias
	.size		__nv_reservedSMEM_offset_0_alias, 0, 64
	.other		__nv_reservedSMEM_offset_0_alias,@"STO_CUDA_RESERVED_SHARED STV_DEFAULT"
__nv_reservedSMEM_offset_0_alias:
	.zero		0
	.zero		64


//--------------------- .nv.constant0._Z12imprimir_gpuv --------------------------
	.section	.nv.constant0._Z12imprimir_gpuv,"a",@progbits
	.sectionflags	@""
	.align	4
.nv.constant0._Z12imprimir_gpuv:
	.zero		896


//--------------------- SYMBOLS --------------------------

	.type		.nv.reservedSmem.offset0,@object
	.size		.nv.reservedSmem.offset0,0x4
	.type		vprintf,@function
